	.headerflags	@"EF_CUDA_TEXMODE_UNIFIED EF_CUDA_64BIT_ADDRESS EF_CUDA_ACCELERATORS EF_CUDA_SM90 EF_CUDA_VIRTUAL_SM(EF_CUDA_SM90)"
	.elftype	@"ET_EXEC"


//--------------------- .nv.info                  --------------------------
	.section	.nv.info,"",@"SHT_CUDA_INFO"
	.align	4


	//----- nvinfo : EIATTR_REGCOUNT
	.align		4
        /*0000*/ 	.byte	0x04, 0x2f
        /*0002*/ 	.short	(.L_1 - .L_0)
	.align		4
.L_0:
        /*0004*/ 	.word	index@(triton_poi_fused_reflection_pad2d_3)
        /*0008*/ 	.word	0x00000020


	//----- nvinfo : EIATTR_MIN_STACK_SIZE
	.align		4
.L_1:
        /*000c*/ 	.byte	0x04, 0x12
        /*000e*/ 	.short	(.L_3 - .L_2)
	.align		4
.L_2:
        /*0010*/ 	.word	index@(triton_poi_fused_reflection_pad2d_3)
        /*0014*/ 	.word	0x00000000


	//----- nvinfo : EIATTR_FRAME_SIZE
	.align		4
.L_3:
        /*0018*/ 	.byte	0x04, 0x11
        /*001a*/ 	.short	(.L_5 - .L_4)
	.align		4
.L_4:
        /*001c*/ 	.word	index@(triton_poi_fused_reflection_pad2d_3)
        /*0020*/ 	.word	0x00000000


	//----- nvinfo : EIATTR_MIN_STACK_SIZE
	.align		4
.L_5:
        /*0024*/ 	.byte	0x04, 0x12
        /*0026*/ 	.short	(.L_7 - .L_6)
	.align		4
.L_6:
        /*0028*/ 	.word	index@(triton_poi_fused_reflection_pad2d_3)
        /*002c*/ 	.word	0x00000000
.L_7:


//--------------------- .nv.info.triton_poi_fused_reflection_pad2d_3 --------------------------
	.section	.nv.info.triton_poi_fused_reflection_pad2d_3,"",@"SHT_CUDA_INFO"
	.sectionflags	@""
	.align	4


	//----- nvinfo : EIATTR_CUDA_API_VERSION
	.align		4
        /*0000*/ 	.byte	0x04, 0x37
        /*0002*/ 	.short	(.L_9 - .L_8)
.L_8:
        /*0004*/ 	.word	0x0000007c


	//----- nvinfo : EIATTR_KPARAM_INFO
	.align		4
.L_9:
        /*0008*/ 	.byte	0x04, 0x17
        /*000a*/ 	.short	(.L_11 - .L_10)
.L_10:
        /*000c*/ 	.word	0x00000000
        /*0010*/ 	.short	0x0004
        /*0012*/ 	.short	0x0020
        /*0014*/ 	.byte	0x00, 0xf0, 0x11, 0x00


	//----- nvinfo : EIATTR_KPARAM_INFO
	.align		4
.L_11:
        /*0018*/ 	.byte	0x04, 0x17
        /*001a*/ 	.short	(.L_13 - .L_12)
.L_12:
        /*001c*/ 	.word	0x00000000
        /*0020*/ 	.short	0x0003
        /*0022*/ 	.short	0x0018
        /*0024*/ 	.byte	0x00, 0xf4, 0x21, 0x00


	//----- nvinfo : EIATTR_KPARAM_INFO
	.align		4
.L_13:
        /*0028*/ 	.byte	0x04, 0x17
        /*002a*/ 	.short	(.L_15 - .L_14)
.L_14:
        /*002c*/ 	.word	0x00000000
        /*0030*/ 	.short	0x0002
        /*0032*/ 	.short	0x0010
        /*0034*/ 	.byte	0x00, 0xf4, 0x21, 0x00


	//----- nvinfo : EIATTR_KPARAM_INFO
	.align		4
.L_15:
        /*0038*/ 	.byte	0x04, 0x17
        /*003a*/ 	.short	(.L_17 - .L_16)
.L_16:
        /*003c*/ 	.word	0x00000000
        /*0040*/ 	.short	0x0001
        /*0042*/ 	.short	0x0008
        /*0044*/ 	.byte	0x00, 0xf4, 0x21, 0x00


	//----- nvinfo : EIATTR_KPARAM_INFO
	.align		4
.L_17:
        /*0048*/ 	.byte	0x04, 0x17
        /*004a*/ 	.short	(.L_19 - .L_18)
.L_18:
        /*004c*/ 	.word	0x00000000
        /*0050*/ 	.short	0x0000
        /*0052*/ 	.short	0x0000
        /*0054*/ 	.byte	0x00, 0xf4, 0x21, 0x00


	//----- nvinfo : EIATTR_SPARSE_MMA_MASK
	.align		4
.L_19:
        /*0058*/ 	.byte	0x03, 0x50
        /*005a*/ 	.short	0x0000


	//----- nvinfo : EIATTR_MAXREG_COUNT
	.align		4
        /*005c*/ 	.byte	0x03, 0x1b
        /*005e*/ 	.short	0x00ff


	//----- nvinfo : EIATTR_EXIT_INSTR_OFFSETS
	.align		4
        /*0060*/ 	.byte	0x04, 0x1c
        /*0062*/ 	.short	(.L_21 - .L_20)


	//   ....[0]....
.L_20:
        /*0064*/ 	.word	0x00000f30


	//   ....[1]....
        /*0068*/ 	.word	0x00000f50


	//----- nvinfo : EIATTR_REQNTID
	.align		4
.L_21:
        /*006c*/ 	.byte	0x04, 0x10
        /*006e*/ 	.short	(.L_23 - .L_22)
.L_22:
        /*0070*/ 	.word	0x00000080
        /*0074*/ 	.word	0x00000001
        /*0078*/ 	.word	0x00000001


	//----- nvinfo : EIATTR_CBANK_PARAM_SIZE
	.align		4
.L_23:
        /*007c*/ 	.byte	0x03, 0x19
        /*007e*/ 	.short	0x0024


	//----- nvinfo : EIATTR_PARAM_CBANK
	.align		4
        /*0080*/ 	.byte	0x04, 0x0a
        /*0082*/ 	.short	(.L_25 - .L_24)
	.align		4
.L_24:
        /*0084*/ 	.word	index@(.nv.constant0.triton_poi_fused_reflection_pad2d_3)
        /*0088*/ 	.short	0x0210
        /*008a*/ 	.short	0x0024


	//----- nvinfo : EIATTR_SW_WAR
	.align		4
.L_25:
        /*008c*/ 	.byte	0x04, 0x36
        /*008e*/ 	.short	(.L_27 - .L_26)
.L_26:
        /*0090*/ 	.word	0x00000008
.L_27:


//--------------------- .nv.callgraph             --------------------------
	.section	.nv.callgraph,"",@"SHT_CUDA_CALLGRAPH"
	.align	4
	.sectionentsize	8
	.align		4
        /*0000*/ 	.word	0x00000000
	.align		4
        /*0004*/ 	.word	0xffffffff
	.align		4
        /*0008*/ 	.word	0x00000000
	.align		4
        /*000c*/ 	.word	0xfffffffe
	.align		4
        /*0010*/ 	.word	0x00000000
	.align		4
        /*0014*/ 	.word	0xfffffffd
	.align		4
        /*0018*/ 	.word	0x00000000
	.align		4
        /*001c*/ 	.word	0xfffffffc


//--------------------- .text.triton_poi_fused_reflection_pad2d_3 --------------------------
	.section	.text.triton_poi_fused_reflection_pad2d_3,"ax",@progbits
	.align	128
        .global         triton_poi_fused_reflection_pad2d_3
        .type           triton_poi_fused_reflection_pad2d_3,@function
        .size           triton_poi_fused_reflection_pad2d_3,(.L_x_1 - triton_poi_fused_reflection_pad2d_3)
        .other          triton_poi_fused_reflection_pad2d_3,@"STO_CUDA_ENTRY STV_DEFAULT"
triton_poi_fused_reflection_pad2d_3:
.text.triton_poi_fused_reflection_pad2d_3:
[----:B------:R-:W0:Y:S01]  /*0000*/  LDC R1, c[0x0][0x28] ;  /* 0x00000a00ff017b82 */ /* 0x000e220000000800 */
[----:B------:R-:W1:Y:S01]  /*0010*/  S2R R0, SR_TID.X ;  /* 0x0000000000007919 */ /* 0x000e620000002100 */
[----:B------:R-:W-:Y:S01]  /*0020*/  ULDC.64 UR4, c[0x0][0x208] ;  /* 0x0000820000047ab9 */ /* 0x000fe20000000a00 */
[----:B------:R-:W2:Y:S01]  /*0030*/  S2R R7, SR_CTAID.X ;  /* 0x0000000000077919 */ /* 0x000ea20000002500 */
[----:B-1----:R-:W-:-:S05]  /*0040*/  IMAD.SHL.U32 R0, R0, 0x4, RZ ;  /* 0x0000000400007824 */ /* 0x002fca00078e00ff */
[----:B------:R-:W-:-:S05]  /*0050*/  LOP3.LUT R0, R0, 0x1fc, RZ, 0xc0, !PT ;  /* 0x000001fc00007812 */ /* 0x000fca00078ec0ff */
[----:B--2---:R-:W-:-:S04]  /*0060*/  IMAD R7, R7, 0x400, R0 ;  /* 0x0000040007077824 */ /* 0x004fc800078e0200 */
[C---:B------:R-:W-:Y:S01]  /*0070*/  VIADD R8, R7.reuse, 0x3 ;  /* 0x0000000307087836 */ /* 0x040fe20000000000 */
[----:B------:R-:W-:Y:S01]  /*0080*/  IADD3 R10, R7, 0x2, RZ ;  /* 0x00000002070a7810 */ /* 0x000fe20007ffe0ff */
[C---:B------:R-:W-:Y:S01]  /*0090*/  IMAD.HI R4, R7.reuse, 0x3e0f83e1, RZ ;  /* 0x3e0f83e107047827 */ /* 0x040fe200078e02ff */
[----:B------:R-:W-:-:S03]  /*00a0*/  ISETP.GE.AND P5, PT, R7, 0x110400, PT ;  /* 0x001104000700780c */ /* 0x000fc60003fa6270 */
[----:B------:R-:W-:Y:S01]  /*00b0*/  IMAD.HI R15, R8, 0x3e0f83e1, RZ ;  /* 0x3e0f83e1080f7827 */ /* 0x000fe200078e02ff */
[----:B------:R-:W-:-:S03]  /*00c0*/  SHF.R.U32.HI R3, RZ, 0x1f, R4 ;  /* 0x0000001fff037819 */ /* 0x000fc60000011604 */
[C---:B------:R-:W-:Y:S01]  /*00d0*/  VIADD R6, R7.reuse, 0x1 ;  /* 0x0000000107067836 */ /* 0x040fe20000000000 */
[----:B------:R-:W-:Y:S01]  /*00e0*/  SHF.R.U32.HI R0, RZ, 0x1f, R15 ;  /* 0x0000001fff007819 */ /* 0x000fe2000001160f */
[----:B------:R-:W-:Y:S01]  /*00f0*/  IMAD.HI R27, R7, 0x3c2e1347, RZ ;  /* 0x3c2e1347071b7827 */ /* 0x000fe200078e02ff */
[----:B------:R-:W-:Y:S02]  /*0100*/  LEA.HI.SX32 R4, R4, R3, 0x1c ;  /* 0x0000000304047211 */ /* 0x000fe400078fe2ff */
[----:B------:R-:W-:Y:S01]  /*0110*/  LEA.HI.SX32 R15, R15, R0, 0x1c ;  /* 0x000000000f0f7211 */ /* 0x000fe200078fe2ff */
[----:B------:R-:W-:Y:S01]  /*0120*/  IMAD.HI R2, R6, 0x3e0f83e1, RZ ;  /* 0x3e0f83e106027827 */ /* 0x000fe200078e02ff */
[----:B------:R-:W-:-:S03]  /*0130*/  SHF.R.U32.HI R12, RZ, 0x1f, R27 ;  /* 0x0000001fff0c7819 */ /* 0x000fc6000001161b */
[----:B------:R-:W-:Y:S01]  /*0140*/  IMAD.HI R5, R10, 0x3e0f83e1, RZ ;  /* 0x3e0f83e10a057827 */ /* 0x000fe200078e02ff */
[----:B------:R-:W-:Y:S02]  /*0150*/  SHF.R.U32.HI R3, RZ, 0x1f, R2 ;  /* 0x0000001fff037819 */ /* 0x000fe40000011602 */
[----:B------:R-:W-:Y:S01]  /*0160*/  LEA.HI.SX32 R27, R27, R12, 0x16 ;  /* 0x0000000c1b1b7211 */ /* 0x000fe200078fb2ff */
[C---:B------:R-:W-:Y:S01]  /*0170*/  VIADD R9, R7.reuse, 0x200 ;  /* 0x0000020007097836 */ /* 0x040fe20000000000 */
[----:B------:R-:W-:Y:S01]  /*0180*/  SHF.R.U32.HI R12, RZ, 0x1f, R5 ;  /* 0x0000001fff0c7819 */ /* 0x000fe20000011605 */
[----:B------:R-:W-:Y:S01]  /*0190*/  VIADD R14, R7, 0x201 ;  /* 0x00000201070e7836 */ /* 0x000fe20000000000 */
[----:B------:R-:W-:Y:S01]  /*01a0*/  LEA.HI.SX32 R2, R2, R3, 0x1c ;  /* 0x0000000302027211 */ /* 0x000fe200078fe2ff */
[----:B------:R-:W-:Y:S01]  /*01b0*/  IMAD.HI R0, R9, 0x3e0f83e1, RZ ;  /* 0x3e0f83e109007827 */ /* 0x000fe200078e02ff */
[----:B------:R-:W-:Y:S02]  /*01c0*/  LEA.HI.SX32 R3, R5, R12, 0x1c ;  /* 0x0000000c05037211 */ /* 0x000fe400078fe2ff */
[----:B------:R-:W-:Y:S01]  /*01d0*/  ISETP.GE.AND P0, PT, R9, 0x110400, PT ;  /* 0x001104000900780c */ /* 0x000fe20003f06270 */
[----:B------:R-:W-:Y:S01]  /*01e0*/  VIADD R11, R7, 0x203 ;  /* 0x00000203070b7836 */ /* 0x000fe20000000000 */
[----:B------:R-:W-:Y:S01]  /*01f0*/  SHF.R.U32.HI R19, RZ, 0x1f, R0 ;  /* 0x0000001fff137819 */ /* 0x000fe20000011600 */
[----:B------:R-:W-:-:S03]  /*0200*/  IMAD.HI R29, R9, 0x3c2e1347, RZ ;  /* 0x3c2e1347091d7827 */ /* 0x000fc600078e02ff */
[----:B------:R-:W-:Y:S01]  /*0210*/  LEA.HI.SX32 R0, R0, R19, 0x1c ;  /* 0x0000001300007211 */ /* 0x000fe200078fe2ff */
[----:B------:R-:W-:Y:S01]  /*0220*/  IMAD.HI R13, R14, 0x3e0f83e1, RZ ;  /* 0x3e0f83e10e0d7827 */ /* 0x000fe200078e02ff */
[----:B------:R-:W-:-:S03]  /*0230*/  SHF.R.U32.HI R20, RZ, 0x1f, R29 ;  /* 0x0000001fff147819 */ /* 0x000fc6000001161d */
[----:B------:R-:W-:Y:S01]  /*0240*/  VIADD R5, R7, 0x202 ;  /* 0x0000020207057836 */ /* 0x000fe20000000000 */
        /* <DEDUP_REMOVED lines=9> */
[----:B------:R-:W-:Y:S01]  /*02e0*/  IMAD R17, R2, 0x42, RZ ;  /* 0x0000004202117824 */ /* 0x000fe200078e02ff */
[----:B------:R-:W-:Y:S01]  /*02f0*/  SHF.R.U32.HI R21, RZ, 0x1f, R16 ;  /* 0x0000001fff157819 */ /* 0x000fe20000011610 */
[----:B------:R-:W-:Y:S01]  /*0300*/  IMAD R18, R15, 0x42, RZ ;  /* 0x000000420f127824 */ /* 0x000fe200078e02ff */
[----:B------:R-:W-:Y:S01]  /*0310*/  LEA.HI.SX32 R2, R19, R20, 0x1c ;  /* 0x0000001413027211 */ /* 0x000fe200078fe2ff */
[C---:B------:R-:W-:Y:S01]  /*0320*/  IMAD R20, R3.reuse, 0x42, RZ ;  /* 0x0000004203147824 */ /* 0x040fe200078e02ff */
[----:B------:R-:W-:Y:S01]  /*0330*/  LEA.HI.SX32 R15, R16, R21, 0x1c ;  /* 0x00000015100f7211 */ /* 0x000fe200078fe2ff */
[----:B------:R-:W-:Y:S01]  /*0340*/  IMAD.HI R16, R3, 0x3e0f83e1, RZ ;  /* 0x3e0f83e103107827 */ /* 0x000fe200078e02ff */
[----:B------:R-:W-:-:S02]  /*0350*/  LOP3.LUT R19, RZ, R17, RZ, 0x33, !PT ;  /* 0x00000011ff137212 */ /* 0x000fc400078e33ff */
[----:B------:R-:W-:Y:S01]  /*0360*/  LOP3.LUT R23, RZ, R20, RZ, 0x33, !PT ;  /* 0x00000014ff177212 */ /* 0x000fe200078e33ff */
[C---:B------:R-:W-:Y:S01]  /*0370*/  IMAD.HI R17, R0.reuse, 0x3e0f83e1, RZ ;  /* 0x3e0f83e100117827 */ /* 0x040fe200078e02ff */
[----:B------:R-:W-:Y:S02]  /*0380*/  LOP3.LUT R21, RZ, R18, RZ, 0x33, !PT ;  /* 0x00000012ff157212 */ /* 0x000fe400078e33ff */
[----:B------:R-:W-:Y:S01]  /*0390*/  IADD3 R6, R6, R19, RZ ;  /* 0x0000001306067210 */ /* 0x000fe20007ffe0ff */
[----:B------:R-:W-:Y:S01]  /*03a0*/  IMAD R20, R0, 0x42, RZ ;  /* 0x0000004200147824 */ /* 0x000fe200078e02ff */
[----:B------:R-:W-:Y:S01]  /*03b0*/  SHF.R.U32.HI R19, RZ, 0x1f, R16 ;  /* 0x0000001fff137819 */ /* 0x000fe20000011610 */
[----:B------:R-:W-:Y:S01]  /*03c0*/  IMAD R13, R13, 0x42, RZ ;  /* 0x000000420d0d7824 */ /* 0x000fe200078e02ff */
[----:B------:R-:W-:Y:S01]  /*03d0*/  SHF.R.U32.HI R18, RZ, 0x1f, R17 ;  /* 0x0000001fff127819 */ /* 0x000fe20000011611 */
[----:B------:R-:W-:Y:S01]  /*03e0*/  IMAD.IADD R8, R8, 0x1, R21 ;  /* 0x0000000108087824 */ /* 0x000fe200078e0215 */
[----:B------:R-:W-:Y:S01]  /*03f0*/  LEA.HI.SX32 R16, R16, R19, 0x1c ;  /* 0x0000001310107211 */ /* 0x000fe200078fe2ff */
[----:B------:R-:W-:Y:S01]  /*0400*/  IMAD R19, R2, 0x42, RZ ;  /* 0x0000004202137824 */ /* 0x000fe200078e02ff */
[----:B------:R-:W-:Y:S01]  /*0410*/  LEA.HI.SX32 R17, R17, R18, 0x1c ;  /* 0x0000001211117211 */ /* 0x000fe200078fe2ff */
[----:B------:R-:W-:Y:S01]  /*0420*/  IMAD R18, R12, 0x42, RZ ;  /* 0x000000420c127824 */ /* 0x000fe200078e02ff */
[----:B------:R-:W-:Y:S01]  /*0430*/  LOP3.LUT R20, RZ, R20, RZ, 0x33, !PT ;  /* 0x00000014ff147212 */ /* 0x000fe200078e33ff */
[----:B------:R-:W-:Y:S01]  /*0440*/  IMAD.HI R12, R2, 0x3e0f83e1, RZ ;  /* 0x3e0f83e1020c7827 */ /* 0x000fe200078e02ff */
[----:B------:R-:W-:-:S02]  /*0450*/  LOP3.LUT R13, RZ, R13, RZ, 0x33, !PT ;  /* 0x0000000dff0d7212 */ /* 0x000fc400078e33ff */
[----:B------:R-:W-:Y:S01]  /*0460*/  LOP3.LUT R18, RZ, R18, RZ, 0x33, !PT ;  /* 0x00000012ff127212 */ /* 0x000fe200078e33ff */
[----:B------:R-:W-:Y:S01]  /*0470*/  IMAD.IADD R9, R9, 0x1, R20 ;  /* 0x0000000109097824 */ /* 0x000fe200078e0214 */
[----:B------:R-:W-:Y:S01]  /*0480*/  LOP3.LUT R20, RZ, R19, RZ, 0x33, !PT ;  /* 0x00000013ff147212 */ /* 0x000fe200078e33ff */
[----:B------:R-:W-:Y:S01]  /*0490*/  IMAD R16, R16, 0x42, RZ ;  /* 0x0000004210107824 */ /* 0x000fe200078e02ff */
[----:B------:R-:W-:Y:S01]  /*04a0*/  SHF.R.U32.HI R19, RZ, 0x1f, R12 ;  /* 0x0000001fff137819 */ /* 0x000fe2000001160c */
[----:B------:R-:W-:Y:S01]  /*04b0*/  IMAD R15, R15, 0x42, RZ ;  /* 0x000000420f0f7824 */ /* 0x000fe200078e02ff */
[----:B------:R-:W-:Y:S01]  /*04c0*/  IADD3 R11, R11, R18, RZ ;  /* 0x000000120b0b7210 */ /* 0x000fe20007ffe0ff */
[----:B------:R-:W-:Y:S01]  /*04d0*/  IMAD.IADD R14, R14, 0x1, R13 ;  /* 0x000000010e0e7824 */ /* 0x000fe200078e020d */
[----:B------:R-:W-:Y:S01]  /*04e0*/  LEA.HI.SX32 R19, R12, R19, 0x1c ;  /* 0x000000130c137211 */ /* 0x000fe200078fe2ff */
[C---:B------:R-:W-:Y:S01]  /*04f0*/  IMAD R12, R4.reuse, 0x42, RZ ;  /* 0x00000042040c7824 */ /* 0x040fe200078e02ff */
[----:B------:R-:W-:Y:S01]  /*0500*/  LOP3.LUT R16, RZ, R16, RZ, 0x33, !PT ;  /* 0x00000010ff107212 */ /* 0x000fe200078e33ff */
[----:B------:R-:W-:Y:S01]  /*0510*/  IMAD.IADD R5, R5, 0x1, R20 ;  /* 0x0000000105057824 */ /* 0x000fe200078e0214 */
[----:B------:R-:W-:Y:S01]  /*0520*/  LOP3.LUT R15, RZ, R15, RZ, 0x33, !PT ;  /* 0x0000000fff0f7212 */ /* 0x000fe200078e33ff */
[----:B------:R-:W-:Y:S01]  /*0530*/  IMAD R19, R19, 0x42, RZ ;  /* 0x0000004213137824 */ /* 0x000fe200078e02ff */
[----:B------:R-:W-:Y:S01]  /*0540*/  LOP3.LUT R12, RZ, R12, RZ, 0x33, !PT ;  /* 0x0000000cff0c7212 */ /* 0x000fe200078e33ff */
[----:B------:R-:W-:Y:S01]  /*0550*/  IMAD.IADD R3, R3, 0x1, R16 ;  /* 0x0000000103037824 */ /* 0x000fe200078e0210 */
[----:B------:R-:W-:Y:S01]  /*0560*/  IABS R14, R14 ;  /* 0x0000000e000e7213 */ /* 0x000fe20000000000 */
[----:B------:R-:W-:Y:S01]  /*0570*/  IMAD.IADD R4, R4, 0x1, R15 ;  /* 0x0000000104047824 */ /* 0x000fe200078e020f */
[----:B------:R-:W-:Y:S01]  /*0580*/  LOP3.LUT R19, RZ, R19, RZ, 0x33, !PT ;  /* 0x00000013ff137212 */ /* 0x000fe200078e33ff */
[----:B------:R-:W-:-:S02]  /*0590*/  IMAD.IADD R12, R7, 0x1, R12 ;  /* 0x00000001070c7824 */ /* 0x000fc400078e020c */
[----:B------:R-:W-:Y:S02]  /*05a0*/  IMAD R17, R17, 0x42, RZ ;  /* 0x0000004211117824 */ /* 0x000fe400078e02ff */
[----:B------:R-:W-:Y:S01]  /*05b0*/  IMAD.IADD R16, R2, 0x1, R19 ;  /* 0x0000000102107824 */ /* 0x000fe200078e0213 */
[----:B------:R-:W-:Y:S01]  /*05c0*/  IABS R2, R6 ;  /* 0x0000000600027213 */ /* 0x000fe20000000000 */
[----:B------:R-:W-:Y:S01]  /*05d0*/  IMAD.IADD R10, R10, 0x1, R23 ;  /* 0x000000010a0a7824 */ /* 0x000fe200078e0217 */
[----:B------:R-:W-:Y:S02]  /*05e0*/  IABS R6, R8 ;  /* 0x0000000800067213 */ /* 0x000fe40000000000 */
[----:B------:R-:W-:Y:S01]  /*05f0*/  IABS R12, R12 ;  /* 0x0000000c000c7213 */ /* 0x000fe20000000000 */
[----:B------:R-:W-:Y:S01]  /*0600*/  VIADD R2, R2, 0xffffffc1 ;  /* 0xffffffc102027836 */ /* 0x000fe20000000000 */
[----:B------:R-:W-:Y:S01]  /*0610*/  LOP3.LUT R15, RZ, R17, RZ, 0x33, !PT ;  /* 0x00000011ff0f7212 */ /* 0x000fe200078e33ff */
[----:B------:R-:W-:Y:S01]  /*0620*/  VIADD R6, R6, 0xffffffc1 ;  /* 0xffffffc106067836 */ /* 0x000fe20000000000 */
[----:B------:R-:W-:Y:S01]  /*0630*/  IABS R10, R10 ;  /* 0x0000000a000a7213 */ /* 0x000fe20000000000 */
[----:B------:R-:W-:Y:S01]  /*0640*/  IMAD.MOV.U32 R8, RZ, RZ, R12 ;  /* 0x000000ffff087224 */ /* 0x000fe200078e000c */
[----:B------:R-:W-:-:S02]  /*0650*/  IADD3 R15, R0, R15, RZ ;  /* 0x0000000f000f7210 */ /* 0x000fc40007ffe0ff */
[----:B------:R-:W-:Y:S01]  /*0660*/  IABS R21, R6 ;  /* 0x0000000600157213 */ /* 0x000fe20000000000 */
[----:B------:R-:W-:Y:S01]  /*0670*/  VIADD R8, R8, 0xffffffc1 ;  /* 0xffffffc108087836 */ /* 0x000fe20000000000 */
[----:B------:R-:W-:Y:S02]  /*0680*/  IABS R6, R9 ;  /* 0x0000000900067213 */ /* 0x000fe40000000000 */
[----:B------:R-:W-:Y:S02]  /*0690*/  IABS R9, R11 ;  /* 0x0000000b00097213 */ /* 0x000fe40000000000 */
[----:B------:R-:W-:Y:S01]  /*06a0*/  IABS R11, R5 ;  /* 0x00000005000b7213 */ /* 0x000fe20000000000 */
[----:B------:R-:W-:Y:S01]  /*06b0*/  IMAD.MOV.U32 R5, RZ, RZ, R14 ;  /* 0x000000ffff057224 */ /* 0x000fe200078e000e */
[----:B------:R-:W-:Y:S01]  /*06c0*/  IABS R14, R4 ;  /* 0x00000004000e7213 */ /* 0x000fe20000000000 */
[----:B------:R-:W-:Y:S01]  /*06d0*/  VIADD R6, R6, 0xffffffc1 ;  /* 0xffffffc106067836 */ /* 0x000fe20000000000 */
[----:B------:R-:W-:Y:S01]  /*06e0*/  LEA R0, R27, 0xfff, 0xc ;  /* 0x00000fff1b007811 */ /* 0x000fe200078e60ff */
[----:B------:R-:W-:Y:S01]  /*06f0*/  VIADD R4, R5, 0xffffffc1 ;  /* 0xffffffc105047836 */ /* 0x000fe20000000000 */
[----:B------:R-:W-:Y:S01]  /*0700*/  IADD3 R5, R9, -0x3f, RZ ;  /* 0xffffffc109057810 */ /* 0x000fe20007ffe0ff */
[----:B------:R-:W-:Y:S01]  /*0710*/  VIADD R9, R11, 0xffffffc1 ;  /* 0xffffffc10b097836 */ /* 0x000fe20000000000 */
[----:B------:R-:W-:Y:S01]  /*0720*/  IADD3 R10, R10, -0x3f, RZ ;  /* 0xffffffc10a0a7810 */ /* 0x000fe20007ffe0ff */
[----:B------:R-:W-:Y:S01]  /*0730*/  IMAD.MOV.U32 R11, RZ, RZ, R14 ;  /* 0x000000ffff0b7224 */ /* 0x000fe200078e000e */
[----:B------:R-:W-:-:S02]  /*0740*/  IABS R13, R8 ;  /* 0x00000008000d7213 */ /* 0x000fc40000000000 */
[----:B------:R-:W-:Y:S01]  /*0750*/  IABS R14, R3 ;  /* 0x00000003000e7213 */ /* 0x000fe20000000000 */
[----:B------:R-:W-:Y:S01]  /*0760*/  VIADD R3, R11, 0xffffffc1 ;  /* 0xffffffc10b037836 */ /* 0x000fe20000000000 */
[----:B------:R-:W-:Y:S02]  /*0770*/  IABS R18, R4 ;  /* 0x0000000400127213 */ /* 0x000fe40000000000 */
[----:B------:R-:W-:Y:S01]  /*0780*/  IABS R19, R10 ;  /* 0x0000000a00137213 */ /* 0x000fe20000000000 */
[C---:B------:R-:W-:Y:S01]  /*0790*/  IMAD.IADD R10, R0.reuse, 0x1, -R13 ;  /* 0x00000001000a7824 */ /* 0x040fe200078e0a0d */
[----:B------:R-:W-:Y:S01]  /*07a0*/  MOV R4, R14 ;  /* 0x0000000e00047202 */ /* 0x000fe20000000f00 */
[----:B------:R-:W1:Y:S01]  /*07b0*/  LDC.64 R12, c[0x0][0x210] ;  /* 0x00008400ff0c7b82 */ /* 0x000e620000000a00 */
[----:B------:R-:W-:Y:S01]  /*07c0*/  IABS R17, R2 ;  /* 0x0000000200117213 */ /* 0x000fe20000000000 */
[C---:B------:R-:W-:Y:S01]  /*07d0*/  IMAD.IADD R2, R0.reuse, 0x1, -R19 ;  /* 0x0000000100027824 */ /* 0x040fe200078e0a13 */
[----:B------:R-:W-:Y:S01]  /*07e0*/  IABS R15, R15 ;  /* 0x0000000f000f7213 */ /* 0x000fe20000000000 */
[----:B------:R-:W-:Y:S01]  /*07f0*/  IMAD.MOV.U32 R14, RZ, RZ, R18 ;  /* 0x000000ffff0e7224 */ /* 0x000fe200078e0012 */
[----:B------:R-:W-:Y:S01]  /*0800*/  IABS R11, R3 ;  /* 0x00000003000b7213 */ /* 0x000fe20000000000 */
[----:B------:R-:W-:Y:S01]  /*0810*/  IMAD.IADD R8, R0, 0x1, -R17 ;  /* 0x0000000100087824 */ /* 0x000fe200078e0a11 */
[----:B------:R-:W-:-:S02]  /*0820*/  IADD3 R3, R4, -0x3f, RZ ;  /* 0xffffffc104037810 */ /* 0x000fc40007ffe0ff */
[----:B------:R-:W-:Y:S02]  /*0830*/  IABS R9, R9 ;  /* 0x0000000900097213 */ /* 0x000fe40000000000 */
[----:B------:R-:W-:Y:S02]  /*0840*/  IABS R16, R16 ;  /* 0x0000001000107213 */ /* 0x000fe40000000000 */
[----:B------:R-:W-:Y:S01]  /*0850*/  IABS R20, R5 ;  /* 0x0000000500147213 */ /* 0x000fe20000000000 */
[----:B------:R-:W-:Y:S01]  /*0860*/  IMAD.MOV.U32 R5, RZ, RZ, R15 ;  /* 0x000000ffff057224 */ /* 0x000fe200078e000f */
[----:B------:R-:W-:Y:S01]  /*0870*/  IABS R25, R3 ;  /* 0x0000000300197213 */ /* 0x000fe20000000000 */
[----:B------:R-:W-:Y:S01]  /*0880*/  IMAD.MOV.U32 R18, RZ, RZ, R9 ;  /* 0x000000ffff127224 */ /* 0x000fe200078e0009 */
[----:B------:R-:W-:Y:S01]  /*0890*/  IADD3 R0, R0, -R21, RZ ;  /* 0x8000001500007210 */ /* 0x000fe20007ffe0ff */
[----:B------:R-:W-:Y:S01]  /*08a0*/  VIADD R3, R16, 0xffffffc1 ;  /* 0xffffffc110037836 */ /* 0x000fe20000000000 */
[----:B------:R-:W-:Y:S01]  /*08b0*/  LEA R17, R29, 0xfff, 0xc ;  /* 0x00000fff1d117811 */ /* 0x000fe200078e60ff */
[----:B------:R-:W-:Y:S01]  /*08c0*/  VIADD R4, R5, 0xffffffc1 ;  /* 0xffffffc105047836 */ /* 0x000fe20000000000 */
[----:B------:R-:W-:Y:S01]  /*08d0*/  IABS R6, R6 ;  /* 0x0000000600067213 */ /* 0x000fe20000000000 */
[----:B------:R-:W-:-:S02]  /*08e0*/  IMAD R19, R25, -0x40, R2 ;  /* 0xffffffc019137824 */ /* 0x000fc400078e0202 */
[----:B------:R-:W-:Y:S01]  /*08f0*/  IMAD R25, R25, -0x40, R0 ;  /* 0xffffffc019197824 */ /* 0x000fe200078e0200 */
[----:B------:R-:W-:Y:S01]  /*0900*/  IABS R0, R3 ;  /* 0x0000000300007213 */ /* 0x000fe20000000000 */
[C---:B------:R-:W-:Y:S01]  /*0910*/  IMAD.IADD R21, R17.reuse, 0x1, -R6 ;  /* 0x0000000111157824 */ /* 0x040fe200078e0a06 */
[----:B------:R-:W-:Y:S01]  /*0920*/  IADD3 R6, R17, -R18, RZ ;  /* 0x8000001211067210 */ /* 0x000fe20007ffe0ff */
[C---:B------:R-:W-:Y:S01]  /*0930*/  IMAD.IADD R15, R17.reuse, 0x1, -R14 ;  /* 0x00000001110f7824 */ /* 0x040fe200078e0a0e */
[----:B------:R-:W-:Y:S01]  /*0940*/  IABS R4, R4 ;  /* 0x0000000400047213 */ /* 0x000fe20000000000 */
[----:B------:R-:W-:Y:S01]  /*0950*/  IMAD.IADD R9, R17, 0x1, -R20 ;  /* 0x0000000111097824 */ /* 0x000fe200078e0a14 */
[----:B------:R-:W-:Y:S01]  /*0960*/  CS2R R2, SRZ ;  /* 0x0000000000027805 */ /* 0x000fe2000001ff00 */
[----:B------:R-:W-:Y:S01]  /*0970*/  IMAD R23, R0, -0x40, R6 ;  /* 0xffffffc000177824 */ /* 0x000fe200078e0206 */
[----:B------:R-:W-:Y:S01]  /*0980*/  HFMA2.MMA R6, -RZ, RZ, 0, 0 ;  /* 0x00000000ff067435 */ /* 0x000fe200000001ff */
[----:B------:R-:W-:Y:S01]  /*0990*/  IMAD R15, R4, -0x40, R15 ;  /* 0xffffffc0040f7824 */ /* 0x000fe200078e020f */
[----:B------:R-:W2:Y:S01]  /*09a0*/  LDC.64 R16, c[0x0][0x218] ;  /* 0x00008600ff107b82 */ /* 0x000ea20000000a00 */
[----:B------:R-:W-:-:S02]  /*09b0*/  IMAD R5, R11, -0x40, R10 ;  /* 0xffffffc00b057824 */ /* 0x000fc400078e020a */
[----:B-1----:R-:W-:-:S04]  /*09c0*/  IMAD.WIDE R14, R15, 0x4, R12 ;  /* 0x000000040f0e7825 */ /* 0x002fc800078e020c */
[----:B------:R-:W-:Y:S01]  /*09d0*/  IMAD R21, R4, -0x40, R21 ;  /* 0xffffffc004157824 */ /* 0x000fe200078e0215 */
[----:B------:R1:W3:Y:S01]  /*09e0*/  @!P0 LDG.E.EL R6, desc[UR4][R14.64] ;  /* 0x000000040e068981 */ /* 0x0002e2000c2e1900 */
[----:B------:R-:W-:Y:S02]  /*09f0*/  IMAD.MOV.U32 R20, RZ, RZ, RZ ;  /* 0x000000ffff147224 */ /* 0x000fe400078e00ff */
[----:B------:R-:W-:Y:S02]  /*0a00*/  IMAD R11, R11, -0x40, R8 ;  /* 0xffffffc00b0b7824 */ /* 0x000fe400078e0208 */
[----:B------:R-:W-:-:S04]  /*0a10*/  IMAD.WIDE R4, R5, 0x4, R12 ;  /* 0x0000000405047825 */ /* 0x000fc800078e020c */
[----:B------:R-:W-:Y:S01]  /*0a20*/  IMAD.WIDE R10, R11, 0x4, R12 ;  /* 0x000000040b0a7825 */ /* 0x000fe200078e020c */
[----:B-1----:R-:W1:Y:S01]  /*0a30*/  LDC.64 R14, c[0x0][0x220] ;  /* 0x00008800ff0e7b82 */ /* 0x002e620000000a00 */
[----:B------:R4:W5:Y:S02]  /*0a40*/  @!P5 LDG.E.EL R20, desc[UR4][R4.64] ;  /* 0x000000040414d981 */ /* 0x000964000c2e1900 */
[----:B------:R-:W-:Y:S02]  /*0a50*/  IMAD R9, R0, -0x40, R9 ;  /* 0xffffffc000097824 */ /* 0x000fe400078e0209 */
[--C-:B------:R-:W-:Y:S01]  /*0a60*/  IMAD.WIDE R24, R25, 0x4, R12.reuse ;  /* 0x0000000419187825 */ /* 0x100fe200078e020c */
[----:B------:R2:W3:Y:S03]  /*0a70*/  @!P5 LDG.E.EL R3, desc[UR4][R10.64] ;  /* 0x000000040a03d981 */ /* 0x0004e6000c2e1900 */
[----:B------:R-:W-:-:S04]  /*0a80*/  IMAD.WIDE R22, R23, 0x4, R12 ;  /* 0x0000000417167825 */ /* 0x000fc800078e020c */
[----:B----4-:R-:W-:-:S04]  /*0a90*/  IMAD.WIDE R4, R19, 0x4, R12 ;  /* 0x0000000413047825 */ /* 0x010fc800078e020c */
[----:B------:R-:W-:Y:S01]  /*0aa0*/  IMAD.WIDE R18, R21, 0x4, R12 ;  /* 0x0000000415127825 */ /* 0x000fe200078e020c */
[----:B0-2---:R-:W-:-:S03]  /*0ab0*/  CS2R R10, SRZ ;  /* 0x00000000000a7805 */ /* 0x005fc6000001ff00 */
[----:B------:R-:W-:Y:S01]  /*0ac0*/  IMAD.WIDE R12, R9, 0x4, R12 ;  /* 0x00000004090c7825 */ /* 0x000fe200078e020c */
[----:B------:R-:W-:Y:S02]  /*0ad0*/  CS2R R8, SRZ ;  /* 0x0000000000087805 */ /* 0x000fe4000001ff00 */
[----:B------:R0:W2:Y:S01]  /*0ae0*/  @!P5 LDG.E.EL R11, desc[UR4][R4.64] ;  /* 0x00000004040bd981 */ /* 0x0000a2000c2e1900 */
[----:B------:R-:W-:-:S03]  /*0af0*/  IMAD.MOV.U32 R0, RZ, RZ, RZ ;  /* 0x000000ffff007224 */ /* 0x000fc600078e00ff */
[----:B------:R4:W2:Y:S04]  /*0b00*/  @!P5 LDG.E.EL R9, desc[UR4][R24.64] ;  /* 0x000000041809d981 */ /* 0x0008a8000c2e1900 */
[----:B------:R4:W2:Y:S01]  /*0b10*/  @!P0 LDG.E.EL R8, desc[UR4][R18.64] ;  /* 0x0000000412088981 */ /* 0x0008a2000c2e1900 */
[----:B0-----:R-:W-:Y:S02]  /*0b20*/  CS2R R4, SRZ ;  /* 0x0000000000047805 */ /* 0x001fe4000001ff00 */
[----:B----4-:R-:W-:-:S04]  /*0b30*/  CS2R R24, SRZ ;  /* 0x0000000000187805 */ /* 0x010fc8000001ff00 */
[----:B------:R0:W4:Y:S01]  /*0b40*/  @!P0 LDG.E.EL R5, desc[UR4][R22.64] ;  /* 0x0000000416058981 */ /* 0x000122000c2e1900 */
[----:B------:R-:W-:-:S03]  /*0b50*/  IMAD.WIDE R18, R27, 0x4, R16 ;  /* 0x000000041b127825 */ /* 0x000fc600078e0210 */
[----:B------:R1:W2:Y:S04]  /*0b60*/  @!P0 LDG.E.EL R4, desc[UR4][R12.64] ;  /* 0x000000040c048981 */ /* 0x0002a8000c2e1900 */
[----:B------:R-:W5:Y:S01]  /*0b70*/  @!P5 LDG.E.EL R25, desc[UR4][R18.64] ;  /* 0x000000041219d981 */ /* 0x000f62000c2e1900 */
[----:B0-----:R-:W-:-:S03]  /*0b80*/  CS2R R22, SRZ ;  /* 0x0000000000167805 */ /* 0x001fc6000001ff00 */
[----:B------:R-:W3:Y:S04]  /*0b90*/  @!P5 LDG.E.EL R10, desc[UR4][R18.64] ;  /* 0x00000004120ad981 */ /* 0x000ee8000c2e1900 */
[----:B------:R-:W2:Y:S04]  /*0ba0*/  @!P5 LDG.E.EL R2, desc[UR4][R18.64] ;  /* 0x000000041202d981 */ /* 0x000ea8000c2e1900 */
[----:B------:R0:W4:Y:S01]  /*0bb0*/  @!P5 LDG.E.EL R0, desc[UR4][R18.64] ;  /* 0x000000041200d981 */ /* 0x000122000c2e1900 */
[----:B------:R-:W-:Y:S01]  /*0bc0*/  IMAD.MOV.U32 R21, RZ, RZ, RZ ;  /* 0x000000ffff157224 */ /* 0x000fe200078e00ff */
[----:B-1----:R-:W-:Y:S01]  /*0bd0*/  CS2R R12, SRZ ;  /* 0x00000000000c7805 */ /* 0x002fe2000001ff00 */
[----:B------:R-:W-:-:S05]  /*0be0*/  IMAD.WIDE R16, R29, 0x4, R16 ;  /* 0x000000041d107825 */ /* 0x000fca00078e0210 */
[----:B------:R-:W4:Y:S01]  /*0bf0*/  @!P0 LDG.E.EL R23, desc[UR4][R16.64] ;  /* 0x0000000410178981 */ /* 0x000f22000c2e1900 */
[--C-:B0-----:R-:W-:Y:S01]  /*0c00*/  IMAD.WIDE R18, R27, 0x4, R14.reuse ;  /* 0x000000041b127825 */ /* 0x101fe200078e020e */
[----:B------:R-:W-:Y:S02]  /*0c10*/  CS2R R26, SRZ ;  /* 0x00000000001a7805 */ /* 0x000fe4000001ff00 */
[----:B------:R-:W4:Y:S01]  /*0c20*/  @!P0 LDG.E.EL R21, desc[UR4][R16.64] ;  /* 0x0000000410158981 */ /* 0x000f22000c2e1900 */
[----:B------:R-:W-:-:S03]  /*0c30*/  IMAD.WIDE R14, R29, 0x4, R14 ;  /* 0x000000041d0e7825 */ /* 0x000fc600078e020e */
[----:B------:R-:W4:Y:S01]  /*0c40*/  @!P5 LDG.E.EL R22, desc[UR4][R18.64] ;  /* 0x000000041216d981 */ /* 0x000f22000c2e1900 */
[----:B------:R-:W-:-:S03]  /*0c50*/  CS2R R28, SRZ ;  /* 0x00000000001c7805 */ /* 0x000fc6000001ff00 */
[----:B------:R-:W4:Y:S04]  /*0c60*/  @!P5 LDG.E.EL R24, desc[UR4][R18.64] ;  /* 0x000000041218d981 */ /* 0x000f28000c2e1900 */
[----:B------:R-:W4:Y:S04]  /*0c70*/  @!P5 LDG.E.EL R26, desc[UR4][R18.64] ;  /* 0x00000004121ad981 */ /* 0x000f28000c2e1900 */
[----:B------:R0:W4:Y:S04]  /*0c80*/  @!P5 LDG.E.EL R27, desc[UR4][R18.64] ;  /* 0x00000004121bd981 */ /* 0x000128000c2e1900 */
[----:B------:R-:W4:Y:S04]  /*0c90*/  @!P0 LDG.E.EL R12, desc[UR4][R16.64] ;  /* 0x00000004100c8981 */ /* 0x000f28000c2e1900 */
[----:B------:R1:W4:Y:S01]  /*0ca0*/  @!P0 LDG.E.EL R13, desc[UR4][R16.64] ;  /* 0x00000004100d8981 */ /* 0x000322000c2e1900 */
[----:B0-----:R-:W-:-:S03]  /*0cb0*/  CS2R R18, SRZ ;  /* 0x0000000000127805 */ /* 0x001fc6000001ff00 */
[----:B------:R-:W4:Y:S04]  /*0cc0*/  @!P0 LDG.E.EL R28, desc[UR4][R14.64] ;  /* 0x000000040e1c8981 */ /* 0x000f28000c2e1900 */
[----:B------:R-:W4:Y:S01]  /*0cd0*/  @!P0 LDG.E.EL R19, desc[UR4][R14.64] ;  /* 0x000000040e138981 */ /* 0x000f22000c2e1900 */
[----:B-1----:R-:W0:Y:S03]  /*0ce0*/  LDC.64 R16, c[0x0][0x228] ;  /* 0x00008a00ff107b82 */ /* 0x002e260000000a00 */
[----:B------:R-:W4:Y:S04]  /*0cf0*/  @!P0 LDG.E.EL R18, desc[UR4][R14.64] ;  /* 0x000000040e128981 */ /* 0x000f28000c2e1900 */
[----:B------:R-:W4:Y:S01]  /*0d00*/  @!P0 LDG.E.EL R29, desc[UR4][R14.64] ;  /* 0x000000040e1d8981 */ /* 0x000f22000c2e1900 */
[----:B0-----:R-:W-:-:S04]  /*0d10*/  IMAD.WIDE R16, R7, 0x4, R16 ;  /* 0x0000000407107825 */ /* 0x001fc800078e0210 */
[----:B-----5:R-:W-:Y:S01]  /*0d20*/  FADD R25, -R25, R20 ;  /* 0x0000001419197221 */ /* 0x020fe20000000100 */
[----:B---3--:R-:W-:Y:S01]  /*0d30*/  FADD R3, -R10, R3 ;  /* 0x000000030a037221 */ /* 0x008fe20000000100 */
[----:B--2---:R-:W-:Y:S01]  /*0d40*/  FADD R11, -R2, R11 ;  /* 0x0000000b020b7221 */ /* 0x004fe20000000100 */
[----:B----4-:R-:W-:Y:S01]  /*0d50*/  FADD R0, -R0, R9 ;  /* 0x0000000900007221 */ /* 0x010fe20000000100 */
[----:B------:R-:W-:Y:S01]  /*0d60*/  FADD R8, -R23, R8 ;  /* 0x0000000817087221 */ /* 0x000fe20000000100 */
[----:B------:R-:W-:Y:S01]  /*0d70*/  FADD R21, -R21, R6 ;  /* 0x0000000615157221 */ /* 0x000fe20000000100 */
[----:B------:R-:W-:Y:S01]  /*0d80*/  FMUL R22, R25, R22 ;  /* 0x0000001619167220 */ /* 0x000fe20000400000 */
[----:B------:R-:W-:Y:S01]  /*0d90*/  FMUL R3, R3, R24 ;  /* 0x0000001803037220 */ /* 0x000fe20000400000 */
[----:B------:R-:W-:Y:S01]  /*0da0*/  FMUL R11, R11, R26 ;  /* 0x0000001a0b0b7220 */ /* 0x000fe20000400000 */
[----:B------:R-:W-:Y:S02]  /*0db0*/  FMUL R0, R0, R27 ;  /* 0x0000001b00007220 */ /* 0x000fe40000400000 */
[----:B------:R-:W-:-:S02]  /*0dc0*/  FSETP.GEU.AND P4, PT, R22, RZ, PT ;  /* 0x000000ff1600720b */ /* 0x000fc40003f8e000 */
[----:B------:R-:W-:Y:S01]  /*0dd0*/  FSETP.GEU.AND P3, PT, R3, RZ, PT ;  /* 0x000000ff0300720b */ /* 0x000fe20003f6e000 */
[----:B------:R-:W-:Y:S01]  /*0de0*/  FADD R9, -R12, R5 ;  /* 0x000000050c097221 */ /* 0x000fe20000000100 */
[----:B------:R-:W-:Y:S02]  /*0df0*/  FSETP.GEU.AND P2, PT, R11, RZ, PT ;  /* 0x000000ff0b00720b */ /* 0x000fe40003f4e000 */
[----:B------:R-:W-:Y:S01]  /*0e00*/  FSETP.GEU.AND P1, PT, R0, RZ, PT ;  /* 0x000000ff0000720b */ /* 0x000fe20003f2e000 */
[----:B------:R-:W-:Y:S01]  /*0e10*/  FADD R2, -R13, R4 ;  /* 0x000000040d027221 */ /* 0x000fe20000000100 */
[----:B------:R-:W-:Y:S02]  /*0e20*/  SEL R4, R22, RZ, P4 ;  /* 0x000000ff16047207 */ /* 0x000fe40002000000 */
[----:B------:R-:W-:Y:S01]  /*0e30*/  SEL R5, R3, RZ, P3 ;  /* 0x000000ff03057207 */ /* 0x000fe20001800000 */
[----:B------:R-:W-:Y:S01]  /*0e40*/  FMUL R9, R9, R28 ;  /* 0x0000001c09097220 */ /* 0x000fe20000400000 */
[----:B------:R-:W-:-:S02]  /*0e50*/  SEL R6, R11, RZ, P2 ;  /* 0x000000ff0b067207 */ /* 0x000fc40001000000 */
[----:B------:R-:W-:Y:S01]  /*0e60*/  SEL R7, R0, RZ, P1 ;  /* 0x000000ff00077207 */ /* 0x000fe20000800000 */
[----:B------:R-:W-:Y:S01]  /*0e70*/  FMUL R8, R8, R19 ;  /* 0x0000001308087220 */ /* 0x000fe20000400000 */
[----:B------:R-:W-:Y:S01]  /*0e80*/  FMUL R18, R21, R18 ;  /* 0x0000001215127220 */ /* 0x000fe20000400000 */
[----:B------:R-:W-:-:S03]  /*0e90*/  FMUL R2, R2, R29 ;  /* 0x0000001d02027220 */ /* 0x000fc60000400000 */
[----:B------:R-:W-:Y:S01]  /*0ea0*/  FSETP.GEU.AND P4, PT, R8, RZ, PT ;  /* 0x000000ff0800720b */ /* 0x000fe20003f8e000 */
[----:B------:R0:W-:Y:S01]  /*0eb0*/  @!P5 STG.E.128 desc[UR4][R16.64], R4 ;  /* 0x000000041000d986 */ /* 0x0001e2000c101d04 */
[----:B------:R-:W-:Y:S02]  /*0ec0*/  FSETP.GEU.AND P3, PT, R18, RZ, PT ;  /* 0x000000ff1200720b */ /* 0x000fe40003f6e000 */
[----:B------:R-:W-:Y:S02]  /*0ed0*/  FSETP.GEU.AND P2, PT, R9, RZ, PT ;  /* 0x000000ff0900720b */ /* 0x000fe40003f4e000 */
[----:B------:R-:W-:Y:S02]  /*0ee0*/  FSETP.GEU.AND P1, PT, R2, RZ, PT ;  /* 0x000000ff0200720b */ /* 0x000fe40003f2e000 */
[----:B------:R-:W-:Y:S02]  /*0ef0*/  SEL R12, R8, RZ, P4 ;  /* 0x000000ff080c7207 */ /* 0x000fe40002000000 */
[----:B------:R-:W-:-:S02]  /*0f00*/  SEL R13, R18, RZ, P3 ;  /* 0x000000ff120d7207 */ /* 0x000fc40001800000 */
[----:B------:R-:W-:Y:S02]  /*0f10*/  SEL R14, R9, RZ, P2 ;  /* 0x000000ff090e7207 */ /* 0x000fe40001000000 */
[----:B------:R-:W-:Y:S01]  /*0f20*/  SEL R15, R2, RZ, P1 ;  /* 0x000000ff020f7207 */ /* 0x000fe20000800000 */
[----:B0-----:R-:W-:Y:S06]  /*0f30*/  @P0 EXIT ;  /* 0x000000000000094d */ /* 0x001fec0003800000 */
[----:B------:R-:W-:Y:S01]  /*0f40*/  STG.E.128 desc[UR4][R16.64+0x800], R12 ;  /* 0x0008000c10007986 */ /* 0x000fe2000c101d04 */
[----:B------:R-:W-:Y:S05]  /*0f50*/  EXIT ;  /* 0x000000000000794d */ /* 0x000fea0003800000 */
.L_x_0:
[----:B------:R-:W-:-:S00]  /*0f60*/  BRA `(.L_x_0) ;  /* 0xfffffffc00fc7947 */ /* 0x000fc0000383ffff */
[----:B------:R-:W-:-:S00]  /*0f70*/  NOP ;  /* 0x0000000000007918 */ /* 0x000fc00000000000 */
        /* <DEDUP_REMOVED lines=8> */
.L_x_1:


//--------------------- .nv.constant0.triton_poi_fused_reflection_pad2d_3 --------------------------
	.section	.nv.constant0.triton_poi_fused_reflection_pad2d_3,"a",@progbits
	.sectionflags	@""
	.align	4
.nv.constant0.triton_poi_fused_reflection_pad2d_3:
	.zero		564
